//
// Generated by NVIDIA NVVM Compiler
//
// Compiler Build ID: CL-36424714
// Cuda compilation tools, release 13.0, V13.0.88
// Based on NVVM 20.0.0
//

.version 9.0
.target sm_100
.address_size 64

	// .globl	_Z14convolution_1dPfS_S_ii

.visible .entry _Z14convolution_1dPfS_S_ii(
	.param .u64 .ptr .align 1 _Z14convolution_1dPfS_S_ii_param_0,
	.param .u64 .ptr .align 1 _Z14convolution_1dPfS_S_ii_param_1,
	.param .u64 .ptr .align 1 _Z14convolution_1dPfS_S_ii_param_2,
	.param .u32 _Z14convolution_1dPfS_S_ii_param_3,
	.param .u32 _Z14convolution_1dPfS_S_ii_param_4
)
{
	.reg .pred 	%p<56>;
	.reg .b32 	%r<43>;
	.reg .b32 	%f<96>;
	.reg .b64 	%rd<47>;

	ld.param.u64 	%rd7, [_Z14convolution_1dPfS_S_ii_param_0];
	ld.param.u64 	%rd8, [_Z14convolution_1dPfS_S_ii_param_1];
	ld.param.u64 	%rd6, [_Z14convolution_1dPfS_S_ii_param_2];
	ld.param.u32 	%r28, [_Z14convolution_1dPfS_S_ii_param_3];
	ld.param.u32 	%r29, [_Z14convolution_1dPfS_S_ii_param_4];
	cvta.to.global.u64 	%rd1, %rd8;
	cvta.to.global.u64 	%rd2, %rd7;
	mov.u32 	%r30, %ctaid.x;
	mov.u32 	%r31, %ntid.x;
	mov.u32 	%r32, %tid.x;
	mad.lo.s32 	%r1, %r30, %r31, %r32;
	setp.ge.s32 	%p1, %r1, %r29;
	@%p1 bra 	$L__BB0_43;
	shr.u32 	%r33, %r28, 31;
	add.s32 	%r34, %r28, %r33;
	shr.s32 	%r35, %r34, 1;
	sub.s32 	%r2, %r1, %r35;
	setp.lt.s32 	%p2, %r28, 1;
	mov.f32 	%f75, 0f00000000;
	@%p2 bra 	$L__BB0_42;
	and.b32  	%r3, %r28, 7;
	setp.lt.u32 	%p3, %r28, 8;
	mov.f32 	%f75, 0f00000000;
	mov.b32 	%r41, 0;
	@%p3 bra 	$L__BB0_21;
	and.b32  	%r41, %r28, 2147483640;
	mov.f32 	%f75, 0f00000000;
	mov.b32 	%r39, 0;
$L__BB0_4:
	.pragma "nounroll";
	add.s32 	%r6, %r2, %r39;
	setp.lt.s32 	%p4, %r6, 0;
	setp.ge.s32 	%p5, %r6, %r29;
	mul.wide.u32 	%rd9, %r39, 4;
	add.s64 	%rd3, %rd1, %rd9;
	or.pred  	%p6, %p4, %p5;
	@%p6 bra 	$L__BB0_6;
	mul.wide.u32 	%rd10, %r6, 4;
	add.s64 	%rd11, %rd2, %rd10;
	ld.global.f32 	%f42, [%rd11];
	ld.global.f32 	%f43, [%rd3];
	fma.rn.f32 	%f75, %f42, %f43, %f75;
$L__BB0_6:
	add.s32 	%r7, %r6, 1;
	setp.lt.s32 	%p7, %r7, 0;
	setp.ge.s32 	%p8, %r7, %r29;
	or.pred  	%p9, %p7, %p8;
	@%p9 bra 	$L__BB0_8;
	mul.wide.u32 	%rd12, %r7, 4;
	add.s64 	%rd13, %rd2, %rd12;
	ld.global.f32 	%f44, [%rd13];
	ld.global.f32 	%f45, [%rd3+4];
	fma.rn.f32 	%f75, %f44, %f45, %f75;
$L__BB0_8:
	add.s32 	%r8, %r6, 2;
	setp.lt.s32 	%p10, %r8, 0;
	setp.ge.s32 	%p11, %r8, %r29;
	or.pred  	%p12, %p10, %p11;
	@%p12 bra 	$L__BB0_10;
	mul.wide.u32 	%rd14, %r8, 4;
	add.s64 	%rd15, %rd2, %rd14;
	ld.global.f32 	%f46, [%rd15];
	ld.global.f32 	%f47, [%rd3+8];
	fma.rn.f32 	%f75, %f46, %f47, %f75;
$L__BB0_10:
	add.s32 	%r9, %r6, 3;
	setp.lt.s32 	%p13, %r9, 0;
	setp.ge.s32 	%p14, %r9, %r29;
	or.pred  	%p15, %p13, %p14;
	@%p15 bra 	$L__BB0_12;
	mul.wide.u32 	%rd16, %r9, 4;
	add.s64 	%rd17, %rd2, %rd16;
	ld.global.f32 	%f48, [%rd17];
	ld.global.f32 	%f49, [%rd3+12];
	fma.rn.f32 	%f75, %f48, %f49, %f75;
$L__BB0_12:
	add.s32 	%r10, %r6, 4;
	setp.lt.s32 	%p16, %r10, 0;
	setp.ge.s32 	%p17, %r10, %r29;
	or.pred  	%p18, %p16, %p17;
	@%p18 bra 	$L__BB0_14;
	mul.wide.u32 	%rd18, %r10, 4;
	add.s64 	%rd19, %rd2, %rd18;
	ld.global.f32 	%f50, [%rd19];
	ld.global.f32 	%f51, [%rd3+16];
	fma.rn.f32 	%f75, %f50, %f51, %f75;
$L__BB0_14:
	add.s32 	%r11, %r6, 5;
	setp.lt.s32 	%p19, %r11, 0;
	setp.ge.s32 	%p20, %r11, %r29;
	or.pred  	%p21, %p19, %p20;
	@%p21 bra 	$L__BB0_16;
	mul.wide.u32 	%rd20, %r11, 4;
	add.s64 	%rd21, %rd2, %rd20;
	ld.global.f32 	%f52, [%rd21];
	ld.global.f32 	%f53, [%rd3+20];
	fma.rn.f32 	%f75, %f52, %f53, %f75;
$L__BB0_16:
	add.s32 	%r12, %r6, 6;
	setp.lt.s32 	%p22, %r12, 0;
	setp.ge.s32 	%p23, %r12, %r29;
	or.pred  	%p24, %p22, %p23;
	@%p24 bra 	$L__BB0_18;
	mul.wide.u32 	%rd22, %r12, 4;
	add.s64 	%rd23, %rd2, %rd22;
	ld.global.f32 	%f54, [%rd23];
	ld.global.f32 	%f55, [%rd3+24];
	fma.rn.f32 	%f75, %f54, %f55, %f75;
$L__BB0_18:
	add.s32 	%r13, %r6, 7;
	setp.lt.s32 	%p25, %r13, 0;
	setp.ge.s32 	%p26, %r13, %r29;
	or.pred  	%p27, %p25, %p26;
	@%p27 bra 	$L__BB0_20;
	mul.wide.u32 	%rd24, %r13, 4;
	add.s64 	%rd25, %rd2, %rd24;
	ld.global.f32 	%f56, [%rd25];
	ld.global.f32 	%f57, [%rd3+28];
	fma.rn.f32 	%f75, %f56, %f57, %f75;
$L__BB0_20:
	add.s32 	%r39, %r39, 8;
	setp.ne.s32 	%p28, %r39, %r41;
	@%p28 bra 	$L__BB0_4;
$L__BB0_21:
	setp.eq.s32 	%p29, %r3, 0;
	@%p29 bra 	$L__BB0_42;
	and.b32  	%r16, %r28, 3;
	setp.lt.u32 	%p30, %r3, 4;
	@%p30 bra 	$L__BB0_32;
	add.s32 	%r17, %r2, %r41;
	setp.lt.s32 	%p31, %r17, 0;
	setp.ge.s32 	%p32, %r17, %r29;
	mul.wide.u32 	%rd26, %r41, 4;
	add.s64 	%rd4, %rd1, %rd26;
	or.pred  	%p33, %p31, %p32;
	@%p33 bra 	$L__BB0_25;
	mul.wide.u32 	%rd27, %r17, 4;
	add.s64 	%rd28, %rd2, %rd27;
	ld.global.f32 	%f59, [%rd28];
	ld.global.f32 	%f60, [%rd4];
	fma.rn.f32 	%f75, %f59, %f60, %f75;
$L__BB0_25:
	add.s32 	%r18, %r17, 1;
	setp.lt.s32 	%p34, %r18, 0;
	setp.ge.s32 	%p35, %r18, %r29;
	or.pred  	%p36, %p34, %p35;
	@%p36 bra 	$L__BB0_27;
	mul.wide.u32 	%rd29, %r18, 4;
	add.s64 	%rd30, %rd2, %rd29;
	ld.global.f32 	%f61, [%rd30];
	ld.global.f32 	%f62, [%rd4+4];
	fma.rn.f32 	%f75, %f61, %f62, %f75;
$L__BB0_27:
	add.s32 	%r19, %r17, 2;
	setp.lt.s32 	%p37, %r19, 0;
	setp.ge.s32 	%p38, %r19, %r29;
	or.pred  	%p39, %p37, %p38;
	@%p39 bra 	$L__BB0_29;
	mul.wide.u32 	%rd31, %r19, 4;
	add.s64 	%rd32, %rd2, %rd31;
	ld.global.f32 	%f63, [%rd32];
	ld.global.f32 	%f64, [%rd4+8];
	fma.rn.f32 	%f75, %f63, %f64, %f75;
$L__BB0_29:
	add.s32 	%r20, %r17, 3;
	setp.lt.s32 	%p40, %r20, 0;
	setp.ge.s32 	%p41, %r20, %r29;
	or.pred  	%p42, %p40, %p41;
	@%p42 bra 	$L__BB0_31;
	mul.wide.u32 	%rd33, %r20, 4;
	add.s64 	%rd34, %rd2, %rd33;
	ld.global.f32 	%f65, [%rd34];
	ld.global.f32 	%f66, [%rd4+12];
	fma.rn.f32 	%f75, %f65, %f66, %f75;
$L__BB0_31:
	add.s32 	%r41, %r41, 4;
$L__BB0_32:
	setp.eq.s32 	%p43, %r16, 0;
	@%p43 bra 	$L__BB0_42;
	setp.eq.s32 	%p44, %r16, 1;
	@%p44 bra 	$L__BB0_39;
	add.s32 	%r23, %r2, %r41;
	setp.lt.s32 	%p45, %r23, 0;
	setp.ge.s32 	%p46, %r23, %r29;
	mul.wide.u32 	%rd35, %r41, 4;
	add.s64 	%rd5, %rd1, %rd35;
	or.pred  	%p47, %p45, %p46;
	@%p47 bra 	$L__BB0_36;
	mul.wide.u32 	%rd36, %r23, 4;
	add.s64 	%rd37, %rd2, %rd36;
	ld.global.f32 	%f68, [%rd37];
	ld.global.f32 	%f69, [%rd5];
	fma.rn.f32 	%f75, %f68, %f69, %f75;
$L__BB0_36:
	add.s32 	%r24, %r23, 1;
	setp.lt.s32 	%p48, %r24, 0;
	setp.ge.s32 	%p49, %r24, %r29;
	or.pred  	%p50, %p48, %p49;
	@%p50 bra 	$L__BB0_38;
	mul.wide.u32 	%rd38, %r24, 4;
	add.s64 	%rd39, %rd2, %rd38;
	ld.global.f32 	%f70, [%rd39];
	ld.global.f32 	%f71, [%rd5+4];
	fma.rn.f32 	%f75, %f70, %f71, %f75;
$L__BB0_38:
	add.s32 	%r41, %r41, 2;
$L__BB0_39:
	and.b32  	%r38, %r28, 1;
	setp.eq.b32 	%p51, %r38, 1;
	not.pred 	%p52, %p51;
	@%p52 bra 	$L__BB0_42;
	add.s32 	%r27, %r2, %r41;
	setp.lt.s32 	%p53, %r27, 0;
	setp.ge.s32 	%p54, %r27, %r29;
	or.pred  	%p55, %p53, %p54;
	@%p55 bra 	$L__BB0_42;
	mul.wide.u32 	%rd40, %r27, 4;
	add.s64 	%rd41, %rd2, %rd40;
	ld.global.f32 	%f72, [%rd41];
	mul.wide.u32 	%rd42, %r41, 4;
	add.s64 	%rd43, %rd1, %rd42;
	ld.global.f32 	%f73, [%rd43];
	fma.rn.f32 	%f75, %f72, %f73, %f75;
$L__BB0_42:
	cvta.to.global.u64 	%rd44, %rd6;
	mul.wide.s32 	%rd45, %r1, 4;
	add.s64 	%rd46, %rd44, %rd45;
	st.global.f32 	[%rd46], %f75;
$L__BB0_43:
	ret;

}


// ===== COMPILED SASS (sm_100) =====

	.target	sm_100

	.elftype	@"ET_EXEC"


//--------------------- .note.nv.tkinfo           --------------------------
	.section	.note.nv.tkinfo,"",@"SHT_NOTE"
	.sectionflags	@"SHF_NOTE_NV_TKINFO"
	.tkinfo
        /*0018*/ 	.word	0x00000002
        /*0030*/ 	.string	""
        /*0030*/ 	.string	"ptxas"
        /*0030*/ 	.string	"Cuda compilation tools, release 13.0, V13.0.88"
        /*0030*/ 	.string	"Build cuda_13.0.r13.0/compiler.36424714_0"
        /*0030*/ 	.string	"-arch sm_100 -m 64 "



//--------------------- .note.nv.cuinfo           --------------------------
	.section	.note.nv.cuinfo,"",@"SHT_NOTE"
	.sectionflags	@"SHF_NOTE_NV_CUINFO"
        /*0018*/ 	.short	0x0002
        /*001a*/ 	.short	0x0064
        /*001c*/ 	.short	0x0082
	.zero		2


//--------------------- .nv.info                  --------------------------
	.section	.nv.info,"",@"SHT_CUDA_INFO"
	.align	4


	//----- nvinfo : EIATTR_REGCOUNT
	.align		4
        /*0000*/ 	.byte	0x04, 0x2f
        /*0002*/ 	.short	(.L_1 - .L_0)
	.align		4
.L_0:
        /*0004*/ 	.word	index@(_Z14convolution_1dPfS_S_ii)
        /*0008*/ 	.word	0x00000020


	//----- nvinfo : EIATTR_FRAME_SIZE
	.align		4
.L_1:
        /*000c*/ 	.byte	0x04, 0x11
        /*000e*/ 	.short	(.L_3 - .L_2)
	.align		4
.L_2:
        /*0010*/ 	.word	index@(_Z14convolution_1dPfS_S_ii)
        /*0014*/ 	.word	0x00000000


	//----- nvinfo : EIATTR_MIN_STACK_SIZE
	.align		4
.L_3:
        /*0018*/ 	.byte	0x04, 0x12
        /*001a*/ 	.short	(.L_5 - .L_4)
	.align		4
.L_4:
        /*001c*/ 	.word	index@(_Z14convolution_1dPfS_S_ii)
        /*0020*/ 	.word	0x00000000
.L_5:


//--------------------- .nv.compat                --------------------------
	.section	.nv.compat,"",@"SHT_CUDA_COMPAT_INFO"
	.align	4
        /*0000*/ 	.byte	0x02, 0x09, 0x00, 0x00, 0x02, 0x02, 0x01, 0x00, 0x02, 0x05, 0x05, 0x00, 0x03, 0x07, 0x01, 0x01
        /*0010*/ 	.byte	0x02, 0x03, 0x00, 0x00, 0x02, 0x06, 0x01, 0x00, 0x04, 0x0b, 0x08, 0x00, 0x09, 0x00, 0x00, 0x00
        /*0020*/ 	.byte	0x00, 0x00, 0x00, 0x00


//--------------------- .nv.info._Z14convolution_1dPfS_S_ii --------------------------
	.section	.nv.info._Z14convolution_1dPfS_S_ii,"",@"SHT_CUDA_INFO"
	.sectionflags	@""
	.align	4


	//----- nvinfo : EIATTR_CUDA_API_VERSION
	.align		4
        /*0000*/ 	.byte	0x04, 0x37
        /*0002*/ 	.short	(.L_7 - .L_6)
.L_6:
        /*0004*/ 	.word	0x00000082


	//----- nvinfo : EIATTR_KPARAM_INFO
	.align		4
.L_7:
        /*0008*/ 	.byte	0x04, 0x17
        /*000a*/ 	.short	(.L_9 - .L_8)
.L_8:
        /*000c*/ 	.word	0x00000000
        /*0010*/ 	.short	0x0004
        /*0012*/ 	.short	0x001c
        /*0014*/ 	.byte	0x00, 0xf0, 0x11, 0x00


	//----- nvinfo : EIATTR_KPARAM_INFO
	.align		4
.L_9:
        /*0018*/ 	.byte	0x04, 0x17
        /*001a*/ 	.short	(.L_11 - .L_10)
.L_10:
        /*001c*/ 	.word	0x00000000
        /*0020*/ 	.short	0x0003
        /*0022*/ 	.short	0x0018
        /*0024*/ 	.byte	0x00, 0xf0, 0x11, 0x00


	//----- nvinfo : EIATTR_KPARAM_INFO
	.align		4
.L_11:
        /*0028*/ 	.byte	0x04, 0x17
        /*002a*/ 	.short	(.L_13 - .L_12)
.L_12:
        /*002c*/ 	.word	0x00000000
        /*0030*/ 	.short	0x0002
        /*0032*/ 	.short	0x0010
        /*0034*/ 	.byte	0x00, 0xf5, 0x21, 0x00


	//----- nvinfo : EIATTR_KPARAM_INFO
	.align		4
.L_13:
        /*0038*/ 	.byte	0x04, 0x17
        /*003a*/ 	.short	(.L_15 - .L_14)
.L_14:
        /*003c*/ 	.word	0x00000000
        /*0040*/ 	.short	0x0001
        /*0042*/ 	.short	0x0008
        /*0044*/ 	.byte	0x00, 0xf5, 0x21, 0x00


	//----- nvinfo : EIATTR_KPARAM_INFO
	.align		4
.L_15:
        /*0048*/ 	.byte	0x04, 0x17
        /*004a*/ 	.short	(.L_17 - .L_16)
.L_16:
        /*004c*/ 	.word	0x00000000
        /*0050*/ 	.short	0x0000
        /*0052*/ 	.short	0x0000
        /*0054*/ 	.byte	0x00, 0xf5, 0x21, 0x00


	//----- nvinfo : EIATTR_SPARSE_MMA_MASK
	.align		4
.L_17:
        /*0058*/ 	.byte	0x03, 0x50
        /*005a*/ 	.short	0x0000


	//----- nvinfo : EIATTR_MAXREG_COUNT
	.align		4
        /*005c*/ 	.byte	0x03, 0x1b
        /*005e*/ 	.short	0x00ff


	//----- nvinfo : EIATTR_MERCURY_ISA_VERSION
	.align		4
        /*0060*/ 	.byte	0x03, 0x5f
        /*0062*/ 	.short	0x0101


	//----- nvinfo : EIATTR_VRC_CTA_INIT_COUNT
	.align		4
        /*0064*/ 	.byte	0x02, 0x4a
	.zero		1
	.zero		1


	//----- nvinfo : EIATTR_EXIT_INSTR_OFFSETS
	.align		4
        /*0068*/ 	.byte	0x04, 0x1c
        /*006a*/ 	.short	(.L_19 - .L_18)


	//   ....[0]....
.L_18:
        /*006c*/ 	.word	0x00000070


	//   ....[1]....
        /*0070*/ 	.word	0x00000b20


	//----- nvinfo : EIATTR_CRS_STACK_SIZE
	.align		4
.L_19:
        /*0074*/ 	.byte	0x04, 0x1e
        /*0076*/ 	.short	(.L_21 - .L_20)
.L_20:
        /*0078*/ 	.word	0x00000000


	//----- nvinfo : EIATTR_CBANK_PARAM_SIZE
	.align		4
.L_21:
        /*007c*/ 	.byte	0x03, 0x19
        /*007e*/ 	.short	0x0020


	//----- nvinfo : EIATTR_PARAM_CBANK
	.align		4
        /*0080*/ 	.byte	0x04, 0x0a
        /*0082*/ 	.short	(.L_23 - .L_22)
	.align		4
.L_22:
        /*0084*/ 	.word	index@(.nv.constant0._Z14convolution_1dPfS_S_ii)
        /*0088*/ 	.short	0x0380
        /*008a*/ 	.short	0x0020


	//----- nvinfo : EIATTR_SW_WAR
	.align		4
.L_23:
        /*008c*/ 	.byte	0x04, 0x36
        /*008e*/ 	.short	(.L_25 - .L_24)
.L_24:
        /*0090*/ 	.word	0x00000008
.L_25:


//--------------------- .nv.callgraph             --------------------------
	.section	.nv.callgraph,"",@"SHT_CUDA_CALLGRAPH"
	.align	4
	.sectionentsize	8
	.align		4
        /*0000*/ 	.word	0x00000000
	.align		4
        /*0004*/ 	.word	0xffffffff
	.align		4
        /*0008*/ 	.word	0x00000000
	.align		4
        /*000c*/ 	.word	0xfffffffe
	.align		4
        /*0010*/ 	.word	0x00000000
	.align		4
        /*0014*/ 	.word	0xfffffffd
	.align		4
        /*0018*/ 	.word	0x00000000
	.align		4
        /*001c*/ 	.word	0xfffffffc


//--------------------- .text._Z14convolution_1dPfS_S_ii --------------------------
	.section	.text._Z14convolution_1dPfS_S_ii,"ax",@progbits
	.align	128
        .global         _Z14convolution_1dPfS_S_ii
        .type           _Z14convolution_1dPfS_S_ii,@function
        .size           _Z14convolution_1dPfS_S_ii,(.L_x_7 - _Z14convolution_1dPfS_S_ii)
        .other          _Z14convolution_1dPfS_S_ii,@"STO_CUDA_ENTRY STV_DEFAULT"
_Z14convolution_1dPfS_S_ii:
.text._Z14convolution_1dPfS_S_ii:
[----:B------:R-:W-:Y:S01]  /*0000*/  LDC R1, c[0x0][0x37c] ;  /* 0x0000df00ff017b82 */ /* 0x000fe20000000800 */
[----:B------:R-:W0:Y:S07]  /*0010*/  S2R R3, SR_TID.X ;  /* 0x0000000000037919 */ /* 0x000e2e0000002100 */
[----:B------:R-:W0:Y:S01]  /*0020*/  S2UR UR4, SR_CTAID.X ;  /* 0x00000000000479c3 */ /* 0x000e220000002500 */
[----:B------:R-:W1:Y:S07]  /*0030*/  LDCU UR5, c[0x0][0x39c] ;  /* 0x00007380ff0577ac */ /* 0x000e6e0008000800 */
[----:B------:R-:W0:Y:S02]  /*0040*/  LDC R2, c[0x0][0x360] ;  /* 0x0000d800ff027b82 */ /* 0x000e240000000800 */
[----:B0-----:R-:W-:-:S05]  /*0050*/  IMAD R2, R2, UR4, R3 ;  /* 0x0000000402027c24 */ /* 0x001fca000f8e0203 */
[----:B-1----:R-:W-:-:S13]  /*0060*/  ISETP.GE.AND P0, PT, R2, UR5, PT ;  /* 0x0000000502007c0c */ /* 0x002fda000bf06270 */
[----:B------:R-:W-:Y:S05]  /*0070*/  @P0 EXIT ;  /* 0x000000000000094d */ /* 0x000fea0003800000 */
[----:B------:R-:W0:Y:S01]  /*0080*/  LDCU UR6, c[0x0][0x398] ;  /* 0x00007300ff0677ac */ /* 0x000e220008000800 */
[----:B------:R-:W-:Y:S01]  /*0090*/  HFMA2 R0, -RZ, RZ, 0, 0 ;  /* 0x00000000ff007431 */ /* 0x000fe200000001ff */
[----:B------:R-:W1:Y:S01]  /*00a0*/  LDCU.64 UR8, c[0x0][0x358] ;  /* 0x00006b00ff0877ac */ /* 0x000e620008000a00 */
[----:B0-----:R-:W-:-:S09]  /*00b0*/  UISETP.GE.AND UP0, UPT, UR6, 0x1, UPT ;  /* 0x000000010600788c */ /* 0x001fd2000bf06270 */
[----:B-1----:R-:W-:Y:S05]  /*00c0*/  BRA.U !UP0, `(.L_x_0) ;  /* 0x0000000908887547 */ /* 0x002fea000b800000 */
[----:B------:R-:W-:Y:S01]  /*00d0*/  UISETP.GE.U32.AND UP0, UPT, UR6, 0x8, UPT ;  /* 0x000000080600788c */ /* 0x000fe2000bf06070 */
[----:B------:R-:W-:Y:S01]  /*00e0*/  IMAD.MOV.U32 R0, RZ, RZ, RZ ;  /* 0x000000ffff007224 */ /* 0x000fe200078e00ff */
[----:B------:R-:W-:Y:S01]  /*00f0*/  ULEA.HI UR4, UR6, UR6, URZ, 0x1 ;  /* 0x0000000606047291 */ /* 0x000fe2000f8f08ff */
[----:B------:R-:W-:Y:S01]  /*0100*/  MOV R3, RZ ;  /* 0x000000ff00037202 */ /* 0x000fe20000000f00 */
[----:B------:R-:W-:Y:S02]  /*0110*/  ULOP3.LUT UR7, UR6, 0x7, URZ, 0xc0, !UPT ;  /* 0x0000000706077892 */ /* 0x000fe4000f8ec0ff */
[----:B------:R-:W-:Y:S02]  /*0120*/  USHF.R.S32.HI UR4, URZ, 0x1, UR4 ;  /* 0x00000001ff047899 */ /* 0x000fe40008011404 */
[----:B------:R-:W-:-:S04]  /*0130*/  UISETP.NE.AND UP1, UPT, UR7, URZ, UPT ;  /* 0x000000ff0700728c */ /* 0x000fc8000bf25270 */
[----:B------:R-:W-:Y:S01]  /*0140*/  VIADD R4, R2, -UR4 ;  /* 0x8000000402047c36 */ /* 0x000fe20008000000 */
[----:B------:R-:W-:Y:S06]  /*0150*/  BRA.U !UP0, `(.L_x_1) ;  /* 0x0000000508287547 */ /* 0x000fec000b800000 */
[----:B------:R-:W0:Y:S01]  /*0160*/  LDC.64 R8, c[0x0][0x388] ;  /* 0x0000e200ff087b82 */ /* 0x000e220000000a00 */
[----:B------:R-:W-:Y:S01]  /*0170*/  ULOP3.LUT UR4, UR6, 0x7ffffff8, URZ, 0xc0, !UPT ;  /* 0x7ffffff806047892 */ /* 0x000fe2000f8ec0ff */
[----:B------:R-:W-:Y:S01]  /*0180*/  MOV R0, RZ ;  /* 0x000000ff00007202 */ /* 0x000fe20000000f00 */
[----:B------:R-:W-:Y:S01]  /*0190*/  IMAD.MOV.U32 R5, RZ, RZ, RZ ;  /* 0x000000ffff057224 */ /* 0x000fe200078e00ff */
[----:B------:R-:W1:Y:S03]  /*01a0*/  LDCU UR5, c[0x0][0x39c] ;  /* 0x00007380ff0577ac */ /* 0x000e660008000800 */
[----:B------:R-:W-:-:S07]  /*01b0*/  MOV R3, UR4 ;  /* 0x0000000400037c02 */ /* 0x000fce0008000f00 */
.L_x_2:
[----:B------:R-:W-:Y:S02]  /*01c0*/  IMAD.IADD R27, R4, 0x1, R5 ;  /* 0x00000001041b7824 */ /* 0x000fe400078e0205 */
[----:B0-----:R-:W-:-:S03]  /*01d0*/  IMAD.WIDE.U32 R14, R5, 0x4, R8 ;  /* 0x00000004050e7825 */ /* 0x001fc600078e0008 */
[----:B-1----:R-:W-:-:S04]  /*01e0*/  ISETP.GE.AND P6, PT, R27, UR5, PT ;  /* 0x000000051b007c0c */ /* 0x002fc8000bfc6270 */
[----:B------:R-:W-:-:S13]  /*01f0*/  ISETP.LT.OR P6, PT, R27, RZ, P6 ;  /* 0x000000ff1b00720c */ /* 0x000fda00037c1670 */
[----:B------:R-:W0:Y:S01]  /*0200*/  @!P6 LDC.64 R6, c[0x0][0x380] ;  /* 0x0000e000ff06eb82 */ /* 0x000e220000000a00 */
[----:B------:R-:W2:Y:S01]  /*0210*/  @!P6 LDG.E R10, desc[UR8][R14.64] ;  /* 0x000000080e0ae981 */ /* 0x000ea2000c1e1900 */
[----:B0-----:R-:W-:-:S05]  /*0220*/  @!P6 IMAD.WIDE.U32 R6, R27, 0x4, R6 ;  /* 0x000000041b06e825 */ /* 0x001fca00078e0006 */
[----:B------:R0:W2:Y:S01]  /*0230*/  @!P6 LDG.E R11, desc[UR8][R6.64] ;  /* 0x00000008060be981 */ /* 0x0000a2000c1e1900 */
[C---:B------:R-:W-:Y:S01]  /*0240*/  VIADD R17, R27.reuse, 0x2 ;  /* 0x000000021b117836 */ /* 0x040fe20000000000 */
[----:B------:R-:W-:-:S04]  /*0250*/  IADD3 R16, PT, PT, R27, 0x1, RZ ;  /* 0x000000011b107810 */ /* 0x000fc80007ffe0ff */
[C---:B------:R-:W-:Y:S02]  /*0260*/  ISETP.GE.AND P5, PT, R16.reuse, UR5, PT ;  /* 0x0000000510007c0c */ /* 0x040fe4000bfa6270 */
[C---:B------:R-:W-:Y:S02]  /*0270*/  ISETP.GE.AND P4, PT, R17.reuse, UR5, PT ;  /* 0x0000000511007c0c */ /* 0x040fe4000bf86270 */
[----:B------:R-:W-:Y:S02]  /*0280*/  ISETP.LT.OR P5, PT, R16, RZ, P5 ;  /* 0x000000ff1000720c */ /* 0x000fe40002fa1670 */
[----:B------:R-:W-:Y:S01]  /*0290*/  ISETP.LT.OR P4, PT, R17, RZ, P4 ;  /* 0x000000ff1100720c */ /* 0x000fe20002781670 */
[C---:B0-----:R-:W-:Y:S01]  /*02a0*/  VIADD R6, R27.reuse, 0x4 ;  /* 0x000000041b067836 */ /* 0x041fe20000000000 */
[C---:B------:R-:W-:Y:S02]  /*02b0*/  IADD3 R23, PT, PT, R27.reuse, 0x3, RZ ;  /* 0x000000031b177810 */ /* 0x040fe40007ffe0ff */
[----:B------:R-:W-:-:S02]  /*02c0*/  IADD3 R7, PT, PT, R27, 0x5, RZ ;  /* 0x000000051b077810 */ /* 0x000fc40007ffe0ff */
[C---:B------:R-:W-:Y:S02]  /*02d0*/  ISETP.GE.AND P3, PT, R23.reuse, UR5, PT ;  /* 0x0000000517007c0c */ /* 0x040fe4000bf66270 */
[C---:B------:R-:W-:Y:S02]  /*02e0*/  ISETP.GE.AND P2, PT, R6.reuse, UR5, PT ;  /* 0x0000000506007c0c */ /* 0x040fe4000bf46270 */
[----:B------:R-:W-:Y:S01]  /*02f0*/  ISETP.LT.OR P3, PT, R23, RZ, P3 ;  /* 0x000000ff1700720c */ /* 0x000fe20001f61670 */
[----:B------:R-:W0:Y:S01]  /*0300*/  @!P5 LDC.64 R28, c[0x0][0x380] ;  /* 0x0000e000ff1cdb82 */ /* 0x000e220000000a00 */
[----:B------:R-:W-:Y:S01]  /*0310*/  ISETP.GE.AND P1, PT, R7, UR5, PT ;  /* 0x0000000507007c0c */ /* 0x000fe2000bf26270 */
[----:B------:R-:W-:Y:S01]  /*0320*/  VIADD R25, R27, 0x6 ;  /* 0x000000061b197836 */ /* 0x000fe20000000000 */
[----:B------:R-:W-:Y:S01]  /*0330*/  ISETP.LT.OR P2, PT, R6, RZ, P2 ;  /* 0x000000ff0600720c */ /* 0x000fe20001741670 */
[----:B------:R-:W3:Y:S04]  /*0340*/  @!P5 LDG.E R24, desc[UR8][R14.64+0x4] ;  /* 0x000004080e18d981 */ /* 0x000ee8000c1e1900 */
[----:B------:R-:W1:Y:S01]  /*0350*/  @!P4 LDC.64 R20, c[0x0][0x380] ;  /* 0x0000e000ff14cb82 */ /* 0x000e620000000a00 */
[----:B------:R-:W-:-:S02]  /*0360*/  ISETP.LT.OR P1, PT, R7, RZ, P1 ;  /* 0x000000ff0700720c */ /* 0x000fc40000f21670 */
[----:B------:R-:W-:-:S04]  /*0370*/  ISETP.GE.AND P0, PT, R25, UR5, PT ;  /* 0x0000000519007c0c */ /* 0x000fc8000bf06270 */
[----:B------:R-:W-:Y:S01]  /*0380*/  ISETP.LT.OR P0, PT, R25, RZ, P0 ;  /* 0x000000ff1900720c */ /* 0x000fe20000701670 */
[----:B------:R-:W4:Y:S01]  /*0390*/  @!P3 LDC.64 R18, c[0x0][0x380] ;  /* 0x0000e000ff12bb82 */ /* 0x000f220000000a00 */
[----:B------:R-:W-:Y:S01]  /*03a0*/  IADD3 R27, PT, PT, R27, 0x7, RZ ;  /* 0x000000071b1b7810 */ /* 0x000fe20007ffe0ff */
[----:B------:R-:W5:Y:S06]  /*03b0*/  @!P2 LDG.E R26, desc[UR8][R14.64+0x10] ;  /* 0x000010080e1aa981 */ /* 0x000f6c000c1e1900 */
[----:B------:R-:W4:Y:S01]  /*03c0*/  @!P2 LDC.64 R12, c[0x0][0x380] ;  /* 0x0000e000ff0cab82 */ /* 0x000f220000000a00 */
[----:B0-----:R-:W-:-:S06]  /*03d0*/  @!P5 IMAD.WIDE.U32 R28, R16, 0x4, R28 ;  /* 0x00000004101cd825 */ /* 0x001fcc00078e001c */
[----:B------:R-:W3:Y:S01]  /*03e0*/  @!P5 LDG.E R29, desc[UR8][R28.64] ;  /* 0x000000081c1dd981 */ /* 0x000ee2000c1e1900 */
[----:B-1----:R-:W-:Y:S02]  /*03f0*/  @!P4 IMAD.WIDE.U32 R20, R17, 0x4, R20 ;  /* 0x000000041114c825 */ /* 0x002fe400078e0014 */
[----:B------:R-:W0:Y:S04]  /*0400*/  @!P0 LDC.64 R16, c[0x0][0x380] ;  /* 0x0000e000ff108b82 */ /* 0x000e280000000a00 */
[----:B------:R-:W5:Y:S01]  /*0410*/  @!P4 LDG.E R21, desc[UR8][R20.64] ;  /* 0x000000081415c981 */ /* 0x000f62000c1e1900 */
[----:B----4-:R-:W-:-:S06]  /*0420*/  @!P3 IMAD.WIDE.U32 R18, R23, 0x4, R18 ;  /* 0x000000041712b825 */ /* 0x010fcc00078e0012 */
[----:B------:R-:W4:Y:S01]  /*0430*/  @!P3 LDG.E R19, desc[UR8][R18.64] ;  /* 0x000000081213b981 */ /* 0x000f22000c1e1900 */
[----:B------:R-:W-:-:S03]  /*0440*/  @!P2 IMAD.WIDE.U32 R12, R6, 0x4, R12 ;  /* 0x00000004060ca825 */ /* 0x000fc600078e000c */
[----:B------:R-:W5:Y:S04]  /*0450*/  @!P4 LDG.E R6, desc[UR8][R14.64+0x8] ;  /* 0x000008080e06c981 */ /* 0x000f68000c1e1900 */
[----:B------:R-:W4:Y:S01]  /*0460*/  @!P2 LDG.E R13, desc[UR8][R12.64] ;  /* 0x000000080c0da981 */ /* 0x000f22000c1e1900 */
[----:B0-----:R-:W-:-:S03]  /*0470*/  @!P0 IMAD.WIDE.U32 R16, R25, 0x4, R16 ;  /* 0x0000000419108825 */ /* 0x001fc600078e0010 */
[----:B------:R-:W4:Y:S04]  /*0480*/  @!P0 LDG.E R18, desc[UR8][R14.64+0x18] ;  /* 0x000018080e128981 */ /* 0x000f28000c1e1900 */
[----:B------:R-:W4:Y:S04]  /*0490*/  @!P1 LDG.E R25, desc[UR8][R14.64+0x14] ;  /* 0x000014080e199981 */ /* 0x000f28000c1e1900 */
[----:B------:R-:W4:Y:S01]  /*04a0*/  @!P0 LDG.E R17, desc[UR8][R16.64] ;  /* 0x0000000810118981 */ /* 0x000f22000c1e1900 */
[----:B--2---:R-:W-:Y:S02]  /*04b0*/  @!P6 FFMA R0, R11, R10, R0 ;  /* 0x0000000a0b00e223 */ /* 0x004fe40000000000 */
[----:B------:R-:W0:Y:S01]  /*04c0*/  @!P1 LDC.64 R10, c[0x0][0x380] ;  /* 0x0000e000ff0a9b82 */ /* 0x000e220000000a00 */
[----:B------:R-:W-:-:S04]  /*04d0*/  ISETP.GE.AND P6, PT, R27, UR5, PT ;  /* 0x000000051b007c0c */ /* 0x000fc8000bfc6270 */
[----:B------:R-:W-:-:S13]  /*04e0*/  ISETP.LT.OR P6, PT, R27, RZ, P6 ;  /* 0x000000ff1b00720c */ /* 0x000fda00037c1670 */
[----:B------:R-:W1:Y:S01]  /*04f0*/  @!P6 LDC.64 R22, c[0x0][0x380] ;  /* 0x0000e000ff16eb82 */ /* 0x000e620000000a00 */
[----:B------:R-:W2:Y:S01]  /*0500*/  @!P6 LDG.E R20, desc[UR8][R14.64+0x1c] ;  /* 0x00001c080e14e981 */ /* 0x000ea2000c1e1900 */
[----:B0-----:R-:W-:-:S03]  /*0510*/  @!P1 IMAD.WIDE.U32 R10, R7, 0x4, R10 ;  /* 0x00000004070a9825 */ /* 0x001fc600078e000a */
[----:B------:R-:W4:Y:S04]  /*0520*/  @!P3 LDG.E R7, desc[UR8][R14.64+0xc] ;  /* 0x00000c080e07b981 */ /* 0x000f28000c1e1900 */
[----:B------:R-:W2:Y:S01]  /*0530*/  @!P1 LDG.E R11, desc[UR8][R10.64] ;  /* 0x000000080a0b9981 */ /* 0x000ea2000c1e1900 */
[----:B-1----:R-:W-:-:S06]  /*0540*/  @!P6 IMAD.WIDE.U32 R22, R27, 0x4, R22 ;  /* 0x000000041b16e825 */ /* 0x002fcc00078e0016 */
[----:B------:R-:W2:Y:S01]  /*0550*/  @!P6 LDG.E R23, desc[UR8][R22.64] ;  /* 0x000000081617e981 */ /* 0x000ea2000c1e1900 */
[----:B---3--:R-:W-:Y:S01]  /*0560*/  @!P5 FFMA R0, R29, R24, R0 ;  /* 0x000000181d00d223 */ /* 0x008fe20000000000 */
[----:B------:R-:W-:-:S03]  /*0570*/  IADD3 R5, PT, PT, R5, 0x8, RZ ;  /* 0x0000000805057810 */ /* 0x000fc60007ffe0ff */
[----:B-----5:R-:W-:-:S04]  /*0580*/  @!P4 FFMA R0, R21, R6, R0 ;  /* 0x000000061500c223 */ /* 0x020fc80000000000 */
[----:B----4-:R-:W-:-:S04]  /*0590*/  @!P3 FFMA R0, R19, R7, R0 ;  /* 0x000000071300b223 */ /* 0x010fc80000000000 */
[----:B------:R-:W-:-:S04]  /*05a0*/  @!P2 FFMA R0, R13, R26, R0 ;  /* 0x0000001a0d00a223 */ /* 0x000fc80000000000 */
[----:B--2---:R-:W-:Y:S01]  /*05b0*/  @!P1 FFMA R0, R11, R25, R0 ;  /* 0x000000190b009223 */ /* 0x004fe20000000000 */
[----:B------:R-:W-:-:S03]  /*05c0*/  ISETP.NE.AND P1, PT, R5, R3, PT ;  /* 0x000000030500720c */ /* 0x000fc60003f25270 */
[----:B------:R-:W-:-:S04]  /*05d0*/  @!P0 FFMA R0, R17, R18, R0 ;  /* 0x0000001211008223 */ /* 0x000fc80000000000 */
[----:B------:R-:W-:-:S06]  /*05e0*/  @!P6 FFMA R0, R23, R20, R0 ;  /* 0x000000141700e223 */ /* 0x000fcc0000000000 */
[----:B------:R-:W-:Y:S05]  /*05f0*/  @P1 BRA `(.L_x_2) ;  /* 0xfffffff800f01947 */ /* 0x000fea000383ffff */
.L_x_1:
[----:B------:R-:W-:Y:S05]  /*0600*/  BRA.U !UP1, `(.L_x_0) ;  /* 0x0000000509387547 */ /* 0x000fea000b800000 */
[----:B------:R-:W0:Y:S01]  /*0610*/  LDCU UR4, c[0x0][0x398] ;  /* 0x00007300ff0477ac */ /* 0x000e220008000800 */
[----:B------:R-:W-:Y:S02]  /*0620*/  UISETP.GE.U32.AND UP0, UPT, UR7, 0x4, UPT ;  /* 0x000000040700788c */ /* 0x000fe4000bf06070 */
[----:B0-----:R-:W-:-:S04]  /*0630*/  ULOP3.LUT UR6, UR4, 0x3, URZ, 0xc0, !UPT ;  /* 0x0000000304067892 */ /* 0x001fc8000f8ec0ff */
[----:B------:R-:W-:-:S03]  /*0640*/  UISETP.NE.AND UP1, UPT, UR6, URZ, UPT ;  /* 0x000000ff0600728c */ /* 0x000fc6000bf25270 */
[----:B------:R-:W-:Y:S08]  /*0650*/  BRA.U !UP0, `(.L_x_3) ;  /* 0x00000001088c7547 */ /* 0x000ff0000b800000 */
[----:B------:R-:W-:Y:S01]  /*0660*/  IMAD.IADD R17, R4, 0x1, R3 ;  /* 0x0000000104117824 */ /* 0x000fe200078e0203 */
[----:B------:R-:W0:Y:S03]  /*0670*/  LDC.64 R8, c[0x0][0x388] ;  /* 0x0000e200ff087b82 */ /* 0x000e260000000a00 */
[C---:B------:R-:W-:Y:S01]  /*0680*/  VIADD R5, R17.reuse, 0x3 ;  /* 0x0000000311057836 */ /* 0x040fe20000000000 */
[C---:B------:R-:W-:Y:S02]  /*0690*/  ISETP.GE.AND P0, PT, R17.reuse, UR5, PT ;  /* 0x0000000511007c0c */ /* 0x040fe4000bf06270 */
[C---:B------:R-:W-:Y:S02]  /*06a0*/  IADD3 R19, PT, PT, R17.reuse, 0x1, RZ ;  /* 0x0000000111137810 */ /* 0x040fe40007ffe0ff */
[C---:B------:R-:W-:Y:S02]  /*06b0*/  IADD3 R21, PT, PT, R17.reuse, 0x2, RZ ;  /* 0x0000000211157810 */ /* 0x040fe40007ffe0ff */
[----:B------:R-:W-:-:S02]  /*06c0*/  ISETP.LT.OR P0, PT, R17, RZ, P0 ;  /* 0x000000ff1100720c */ /* 0x000fc40000701670 */
[----:B------:R-:W-:Y:S02]  /*06d0*/  ISETP.GE.AND P1, PT, R19, UR5, PT ;  /* 0x0000000513007c0c */ /* 0x000fe4000bf26270 */
[----:B------:R-:W-:Y:S02]  /*06e0*/  ISETP.GE.AND P2, PT, R21, UR5, PT ;  /* 0x0000000515007c0c */ /* 0x000fe4000bf46270 */
[----:B------:R-:W-:Y:S02]  /*06f0*/  ISETP.LT.OR P1, PT, R19, RZ, P1 ;  /* 0x000000ff1300720c */ /* 0x000fe40000f21670 */
[----:B------:R-:W-:Y:S02]  /*0700*/  ISETP.LT.OR P2, PT, R21, RZ, P2 ;  /* 0x000000ff1500720c */ /* 0x000fe40001741670 */
[----:B------:R-:W-:-:S03]  /*0710*/  ISETP.GE.AND P3, PT, R5, UR5, PT ;  /* 0x0000000505007c0c */ /* 0x000fc6000bf66270 */
[----:B------:R-:W1:Y:S01]  /*0720*/  @!P0 LDC.64 R14, c[0x0][0x380] ;  /* 0x0000e000ff0e8b82 */ /* 0x000e620000000a00 */
[----:B------:R-:W-:Y:S01]  /*0730*/  ISETP.LT.OR P3, PT, R5, RZ, P3 ;  /* 0x000000ff0500720c */ /* 0x000fe20001f61670 */
[----:B0-----:R-:W-:-:S05]  /*0740*/  IMAD.WIDE.U32 R8, R3, 0x4, R8 ;  /* 0x0000000403087825 */ /* 0x001fca00078e0008 */
[----:B------:R-:W2:Y:S01]  /*0750*/  @!P0 LDG.E R16, desc[UR8][R8.64] ;  /* 0x0000000808108981 */ /* 0x000ea2000c1e1900 */
[----:B------:R-:W0:Y:S06]  /*0760*/  @!P1 LDC.64 R12, c[0x0][0x380] ;  /* 0x0000e000ff0c9b82 */ /* 0x000e2c0000000a00 */
[----:B------:R-:W3:Y:S02]  /*0770*/  @!P3 LDG.E R18, desc[UR8][R8.64+0xc] ;  /* 0x00000c080812b981 */ /* 0x000ee4000c1e1900 */
[----:B------:R-:W4:Y:S08]  /*0780*/  @!P2 LDC.64 R10, c[0x0][0x380] ;  /* 0x0000e000ff0aab82 */ /* 0x000f300000000a00 */
[----:B------:R-:W5:Y:S01]  /*0790*/  @!P3 LDC.64 R6, c[0x0][0x380] ;  /* 0x0000e000ff06bb82 */ /* 0x000f620000000a00 */
[----:B-1----:R-:W-:-:S02]  /*07a0*/  @!P0 IMAD.WIDE.U32 R14, R17, 0x4, R14 ;  /* 0x00000004110e8825 */ /* 0x002fc400078e000e */
[----:B------:R-:W3:Y:S04]  /*07b0*/  @!P1 LDG.E R17, desc[UR8][R8.64+0x4] ;  /* 0x0000040808119981 */ /* 0x000ee8000c1e1900 */
[----:B------:R-:W2:Y:S01]  /*07c0*/  @!P0 LDG.E R15, desc[UR8][R14.64] ;  /* 0x000000080e0f8981 */ /* 0x000ea2000c1e1900 */
[----:B0-----:R-:W-:-:S06]  /*07d0*/  @!P1 IMAD.WIDE.U32 R12, R19, 0x4, R12 ;  /* 0x00000004130c9825 */ /* 0x001fcc00078e000c */
[----:B------:R-:W3:Y:S01]  /*07e0*/  @!P1 LDG.E R13, desc[UR8][R12.64] ;  /* 0x000000080c0d9981 */ /* 0x000ee2000c1e1900 */
[----:B----4-:R-:W-:-:S06]  /*07f0*/  @!P2 IMAD.WIDE.U32 R10, R21, 0x4, R10 ;  /* 0x00000004150aa825 */ /* 0x010fcc00078e000a */
[----:B------:R-:W4:Y:S01]  /*0800*/  @!P2 LDG.E R11, desc[UR8][R10.64] ;  /* 0x000000080a0ba981 */ /* 0x000f22000c1e1900 */
[----:B-----5:R-:W-:-:S03]  /*0810*/  @!P3 IMAD.WIDE.U32 R6, R5, 0x4, R6 ;  /* 0x000000040506b825 */ /* 0x020fc600078e0006 */
[----:B------:R-:W4:Y:S04]  /*0820*/  @!P2 LDG.E R5, desc[UR8][R8.64+0x8] ;  /* 0x000008080805a981 */ /* 0x000f28000c1e1900 */
[----:B------:R-:W5:Y:S01]  /*0830*/  @!P3 LDG.E R7, desc[UR8][R6.64] ;  /* 0x000000080607b981 */ /* 0x000f62000c1e1900 */
[----:B------:R-:W-:Y:S01]  /*0840*/  IADD3 R3, PT, PT, R3, 0x4, RZ ;  /* 0x0000000403037810 */ /* 0x000fe20007ffe0ff */
[----:B--2---:R-:W-:-:S04]  /*0850*/  @!P0 FFMA R0, R15, R16, R0 ;  /* 0x000000100f008223 */ /* 0x004fc80000000000 */
[----:B---3--:R-:W-:-:S04]  /*0860*/  @!P1 FFMA R0, R13, R17, R0 ;  /* 0x000000110d009223 */ /* 0x008fc80000000000 */
[----:B----4-:R-:W-:-:S04]  /*0870*/  @!P2 FFMA R0, R11, R5, R0 ;  /* 0x000000050b00a223 */ /* 0x010fc80000000000 */
[----:B-----5:R-:W-:-:S07]  /*0880*/  @!P3 FFMA R0, R7, R18, R0 ;  /* 0x000000120700b223 */ /* 0x020fce0000000000 */
.L_x_3:
[----:B------:R-:W-:Y:S05]  /*0890*/  BRA.U !UP1, `(.L_x_0) ;  /* 0x0000000109947547 */ /* 0x000fea000b800000 */
[----:B------:R-:W-:Y:S02]  /*08a0*/  UISETP.NE.AND UP0, UPT, UR6, 0x1, UPT ;  /* 0x000000010600788c */ /* 0x000fe4000bf05270 */
[----:B------:R-:W-:-:S04]  /*08b0*/  ULOP3.LUT UR4, UR4, 0x1, URZ, 0xc0, !UPT ;  /* 0x0000000104047892 */ /* 0x000fc8000f8ec0ff */
[----:B------:R-:W-:-:S03]  /*08c0*/  UISETP.NE.U32.AND UP1, UPT, UR4, 0x1, UPT ;  /* 0x000000010400788c */ /* 0x000fc6000bf25070 */
[----:B------:R-:W-:Y:S08]  /*08d0*/  BRA.U !UP0, `(.L_x_4) ;  /* 0x00000001084c7547 */ /* 0x000ff0000b800000 */
[----:B------:R-:W-:Y:S01]  /*08e0*/  IADD3 R5, PT, PT, R4, R3, RZ ;  /* 0x0000000304057210 */ /* 0x000fe20007ffe0ff */
[----:B------:R-:W0:Y:S03]  /*08f0*/  LDC.64 R6, c[0x0][0x388] ;  /* 0x0000e200ff067b82 */ /* 0x000e260000000a00 */
[C---:B------:R-:W-:Y:S01]  /*0900*/  ISETP.GE.AND P0, PT, R5.reuse, UR5, PT ;  /* 0x0000000505007c0c */ /* 0x040fe2000bf06270 */
[----:B------:R-:W-:-:S03]  /*0910*/  VIADD R15, R5, 0x1 ;  /* 0x00000001050f7836 */ /* 0x000fc60000000000 */
[----:B------:R-:W-:Y:S02]  /*0920*/  ISETP.LT.OR P0, PT, R5, RZ, P0 ;  /* 0x000000ff0500720c */ /* 0x000fe40000701670 */
[----:B------:R-:W-:-:S04]  /*0930*/  ISETP.GE.AND P1, PT, R15, UR5, PT ;  /* 0x000000050f007c0c */ /* 0x000fc8000bf26270 */
[----:B------:R-:W-:-:S07]  /*0940*/  ISETP.LT.OR P1, PT, R15, RZ, P1 ;  /* 0x000000ff0f00720c */ /* 0x000fce0000f21670 */
[----:B------:R-:W1:Y:S01]  /*0950*/  @!P0 LDC.64 R8, c[0x0][0x380] ;  /* 0x0000e000ff088b82 */ /* 0x000e620000000a00 */
[----:B0-----:R-:W-:-:S07]  /*0960*/  IMAD.WIDE.U32 R10, R3, 0x4, R6 ;  /* 0x00000004030a7825 */ /* 0x001fce00078e0006 */
[----:B------:R-:W0:Y:S01]  /*0970*/  @!P1 LDC.64 R12, c[0x0][0x380] ;  /* 0x0000e000ff0c9b82 */ /* 0x000e220000000a00 */
[----:B-1----:R-:W-:Y:S02]  /*0980*/  @!P0 IMAD.WIDE.U32 R6, R5, 0x4, R8 ;  /* 0x0000000405068825 */ /* 0x002fe400078e0008 */
[----:B------:R-:W2:Y:S04]  /*0990*/  @!P0 LDG.E R5, desc[UR8][R10.64] ;  /* 0x000000080a058981 */ /* 0x000ea8000c1e1900 */
[----:B------:R-:W2:Y:S01]  /*09a0*/  @!P0 LDG.E R7, desc[UR8][R6.64] ;  /* 0x0000000806078981 */ /* 0x000ea2000c1e1900 */
[----:B0-----:R-:W-:-:S03]  /*09b0*/  @!P1 IMAD.WIDE.U32 R8, R15, 0x4, R12 ;  /* 0x000000040f089825 */ /* 0x001fc600078e000c */
[----:B------:R-:W3:Y:S04]  /*09c0*/  @!P1 LDG.E R12, desc[UR8][R10.64+0x4] ;  /* 0x000004080a0c9981 */ /* 0x000ee8000c1e1900 */
[----:B------:R-:W3:Y:S01]  /*09d0*/  @!P1 LDG.E R9, desc[UR8][R8.64] ;  /* 0x0000000808099981 */ /* 0x000ee2000c1e1900 */
[----:B------:R-:W-:Y:S01]  /*09e0*/  IADD3 R3, PT, PT, R3, 0x2, RZ ;  /* 0x0000000203037810 */ /* 0x000fe20007ffe0ff */
[----:B--2---:R-:W-:-:S04]  /*09f0*/  @!P0 FFMA R0, R7, R5, R0 ;  /* 0x0000000507008223 */ /* 0x004fc80000000000 */
[----:B---3--:R-:W-:-:S07]  /*0a00*/  @!P1 FFMA R0, R9, R12, R0 ;  /* 0x0000000c09009223 */ /* 0x008fce0000000000 */
.L_x_4:
[----:B------:R-:W-:Y:S05]  /*0a10*/  BRA.U UP1, `(.L_x_0) ;  /* 0x0000000101347547 */ /* 0x000fea000b800000 */
[----:B------:R-:W-:Y:S01]  /*0a20*/  IADD3 R9, PT, PT, R4, R3, RZ ;  /* 0x0000000304097210 */ /* 0x000fe20007ffe0ff */
[----:B------:R-:W-:Y:S03]  /*0a30*/  BSSY.RECONVERGENT B0, `(.L_x_0) ;  /* 0x000000b000007945 */ /* 0x000fe60003800200 */
[----:B------:R-:W-:-:S04]  /*0a40*/  ISETP.GE.AND P0, PT, R9, UR5, PT ;  /* 0x0000000509007c0c */ /* 0x000fc8000bf06270 */
[----:B------:R-:W-:-:S13]  /*0a50*/  ISETP.LT.OR P0, PT, R9, RZ, P0 ;  /* 0x000000ff0900720c */ /* 0x000fda0000701670 */
[----:B------:R-:W-:Y:S05]  /*0a60*/  @P0 BRA `(.L_x_5) ;  /* 0x00000000001c0947 */ /* 0x000fea0003800000 */
[----:B------:R-:W0:Y:S08]  /*0a70*/  LDC.64 R4, c[0x0][0x380] ;  /* 0x0000e000ff047b82 */ /* 0x000e300000000a00 */
[----:B------:R-:W1:Y:S01]  /*0a80*/  LDC.64 R6, c[0x0][0x388] ;  /* 0x0000e200ff067b82 */ /* 0x000e620000000a00 */
[----:B0-----:R-:W-:-:S06]  /*0a90*/  IMAD.WIDE.U32 R4, R9, 0x4, R4 ;  /* 0x0000000409047825 */ /* 0x001fcc00078e0004 */
[----:B------:R-:W2:Y:S01]  /*0aa0*/  LDG.E R5, desc[UR8][R4.64] ;  /* 0x0000000804057981 */ /* 0x000ea2000c1e1900 */
[----:B-1----:R-:W-:-:S06]  /*0ab0*/  IMAD.WIDE.U32 R6, R3, 0x4, R6 ;  /* 0x0000000403067825 */ /* 0x002fcc00078e0006 */
[----:B------:R-:W2:Y:S02]  /*0ac0*/  LDG.E R6, desc[UR8][R6.64] ;  /* 0x0000000806067981 */ /* 0x000ea4000c1e1900 */
[----:B--2---:R-:W-:-:S07]  /*0ad0*/  FFMA R0, R5, R6, R0 ;  /* 0x0000000605007223 */ /* 0x004fce0000000000 */
.L_x_5:
[----:B------:R-:W-:Y:S05]  /*0ae0*/  BSYNC.RECONVERGENT B0 ;  /* 0x0000000000007941 */ /* 0x000fea0003800200 */
.L_x_0:
[----:B------:R-:W0:Y:S02]  /*0af0*/  LDC.64 R4, c[0x0][0x390] ;  /* 0x0000e400ff047b82 */ /* 0x000e240000000a00 */
[----:B0-----:R-:W-:-:S05]  /*0b00*/  IMAD.WIDE R2, R2, 0x4, R4 ;  /* 0x0000000402027825 */ /* 0x001fca00078e0204 */
[----:B------:R-:W-:Y:S01]  /*0b10*/  STG.E desc[UR8][R2.64], R0 ;  /* 0x0000000002007986 */ /* 0x000fe2000c101908 */
[----:B------:R-:W-:Y:S05]  /*0b20*/  EXIT ;  /* 0x000000000000794d */ /* 0x000fea0003800000 */
.L_x_6:
[----:B------:R-:W-:-:S00]  /*0b30*/  BRA `(.L_x_6) ;  /* 0xfffffffc00fc7947 */ /* 0x000fc0000383ffff */
[----:B------:R-:W-:-:S00]  /*0b40*/  NOP ;  /* 0x0000000000007918 */ /* 0x000fc00000000000 */
        /* <DEDUP_REMOVED lines=11> */
.L_x_7:


//--------------------- .nv.shared.reserved.0     --------------------------
	.section	.nv.shared.reserved.0,"aw",@nobits
	.weak		__nv_reservedSMEM_offset_0_alias
	.size		__nv_reservedSMEM_offset_0_alias, 0, 64
	.other		__nv_reservedSMEM_offset_0_alias,@"STO_CUDA_RESERVED_SHARED STV_DEFAULT"
__nv_reservedSMEM_offset_0_alias:
	.zero		0
	.zero		64


//--------------------- .nv.constant0._Z14convolution_1dPfS_S_ii --------------------------
	.section	.nv.constant0._Z14convolution_1dPfS_S_ii,"a",@progbits
	.sectionflags	@""
	.align	4
.nv.constant0._Z14convolution_1dPfS_S_ii:
	.zero		928


//--------------------- SYMBOLS --------------------------

	.type		.nv.reservedSmem.offset0,@object
	.size		.nv.reservedSmem.offset0,0x4
